	.headerflags	@"EF_CUDA_TEXMODE_UNIFIED EF_CUDA_64BIT_ADDRESS EF_CUDA_ACCELERATORS EF_CUDA_SM90 EF_CUDA_VIRTUAL_SM(EF_CUDA_SM90)"
	.elftype	@"ET_EXEC"


//--------------------- .nv.info                  --------------------------
	.section	.nv.info,"",@"SHT_CUDA_INFO"
	.align	4


	//----- nvinfo : EIATTR_REGCOUNT
	.align		4
        /*0000*/ 	.byte	0x04, 0x2f
        /*0002*/ 	.short	(.L_3 - .L_2)
	.align		4
.L_2:
        /*0004*/ 	.word	index@(triton_poi_fused__native_batch_norm_legit_no_training_relu_15)
        /*0008*/ 	.word	0x00000020


	//----- nvinfo : EIATTR_MIN_STACK_SIZE
	.align		4
.L_3:
        /*000c*/ 	.byte	0x04, 0x12
        /*000e*/ 	.short	(.L_5 - .L_4)
	.align		4
.L_4:
        /*0010*/ 	.word	index@(triton_poi_fused__native_batch_norm_legit_no_training_relu_15)
        /*0014*/ 	.word	0x00000000


	//----- nvinfo : EIATTR_FRAME_SIZE
	.align		4
.L_5:
        /*0018*/ 	.byte	0x04, 0x11
        /*001a*/ 	.short	(.L_7 - .L_6)
	.align		4
.L_6:
        /*001c*/ 	.word	index@(triton_poi_fused__native_batch_norm_legit_no_training_relu_15)
        /*0020*/ 	.word	0x00000000


	//----- nvinfo : EIATTR_MIN_STACK_SIZE
	.align		4
.L_7:
        /*0024*/ 	.byte	0x04, 0x12
        /*0026*/ 	.short	(.L_9 - .L_8)
	.align		4
.L_8:
        /*0028*/ 	.word	index@(triton_poi_fused__native_batch_norm_legit_no_training_relu_15)
        /*002c*/ 	.word	0x00000000
.L_9:


//--------------------- .nv.info.triton_poi_fused__native_batch_norm_legit_no_training_relu_15 --------------------------
	.section	.nv.info.triton_poi_fused__native_batch_norm_legit_no_training_relu_15,"",@"SHT_CUDA_INFO"
	.sectionflags	@""
	.align	4


	//----- nvinfo : EIATTR_CUDA_API_VERSION
	.align		4
        /*0000*/ 	.byte	0x04, 0x37
        /*0002*/ 	.short	(.L_11 - .L_10)
.L_10:
        /*0004*/ 	.word	0x0000007c


	//----- nvinfo : EIATTR_KPARAM_INFO
	.align		4
.L_11:
        /*0008*/ 	.byte	0x04, 0x17
        /*000a*/ 	.short	(.L_13 - .L_12)
.L_12:
        /*000c*/ 	.word	0x00000000
        /*0010*/ 	.short	0x0006
        /*0012*/ 	.short	0x0030
        /*0014*/ 	.byte	0x00, 0xf0, 0x11, 0x00


	//----- nvinfo : EIATTR_KPARAM_INFO
	.align		4
.L_13:
        /*0018*/ 	.byte	0x04, 0x17
        /*001a*/ 	.short	(.L_15 - .L_14)
.L_14:
        /*001c*/ 	.word	0x00000000
        /*0020*/ 	.short	0x0005
        /*0022*/ 	.short	0x0028
        /*0024*/ 	.byte	0x00, 0xf4, 0x21, 0x00


	//----- nvinfo : EIATTR_KPARAM_INFO
	.align		4
.L_15:
        /*0028*/ 	.byte	0x04, 0x17
        /*002a*/ 	.short	(.L_17 - .L_16)
.L_16:
        /*002c*/ 	.word	0x00000000
        /*0030*/ 	.short	0x0004
        /*0032*/ 	.short	0x0020
        /*0034*/ 	.byte	0x00, 0xf4, 0x21, 0x00


	//----- nvinfo : EIATTR_KPARAM_INFO
	.align		4
.L_17:
        /*0038*/ 	.byte	0x04, 0x17
        /*003a*/ 	.short	(.L_19 - .L_18)
.L_18:
        /*003c*/ 	.word	0x00000000
        /*0040*/ 	.short	0x0003
        /*0042*/ 	.short	0x0018
        /*0044*/ 	.byte	0x00, 0xf4, 0x21, 0x00


	//----- nvinfo : EIATTR_KPARAM_INFO
	.align		4
.L_19:
        /*0048*/ 	.byte	0x04, 0x17
        /*004a*/ 	.short	(.L_21 - .L_20)
.L_20:
        /*004c*/ 	.word	0x00000000
        /*0050*/ 	.short	0x0002
        /*0052*/ 	.short	0x0010
        /*0054*/ 	.byte	0x00, 0xf4, 0x21, 0x00


	//----- nvinfo : EIATTR_KPARAM_INFO
	.align		4
.L_21:
        /*0058*/ 	.byte	0x04, 0x17
        /*005a*/ 	.short	(.L_23 - .L_22)
.L_22:
        /*005c*/ 	.word	0x00000000
        /*0060*/ 	.short	0x0001
        /*0062*/ 	.short	0x0008
        /*0064*/ 	.byte	0x00, 0xf4, 0x21, 0x00


	//----- nvinfo : EIATTR_KPARAM_INFO
	.align		4
.L_23:
        /*0068*/ 	.byte	0x04, 0x17
        /*006a*/ 	.short	(.L_25 - .L_24)
.L_24:
        /*006c*/ 	.word	0x00000000
        /*0070*/ 	.short	0x0000
        /*0072*/ 	.short	0x0000
        /*0074*/ 	.byte	0x00, 0xf4, 0x21, 0x00


	//----- nvinfo : EIATTR_SPARSE_MMA_MASK
	.align		4
.L_25:
        /*0078*/ 	.byte	0x03, 0x50
        /*007a*/ 	.short	0x0000


	//----- nvinfo : EIATTR_MAXREG_COUNT
	.align		4
        /*007c*/ 	.byte	0x03, 0x1b
        /*007e*/ 	.short	0x00ff


	//----- nvinfo : EIATTR_EXIT_INSTR_OFFSETS
	.align		4
        /*0080*/ 	.byte	0x04, 0x1c
        /*0082*/ 	.short	(.L_27 - .L_26)


	//   ....[0]....
.L_26:
        /*0084*/ 	.word	0x00000710


	//----- nvinfo : EIATTR_REQNTID
	.align		4
.L_27:
        /*0088*/ 	.byte	0x04, 0x10
        /*008a*/ 	.short	(.L_29 - .L_28)
.L_28:
        /*008c*/ 	.word	0x00000080
        /*0090*/ 	.word	0x00000001
        /*0094*/ 	.word	0x00000001


	//----- nvinfo : EIATTR_CBANK_PARAM_SIZE
	.align		4
.L_29:
        /*0098*/ 	.byte	0x03, 0x19
        /*009a*/ 	.short	0x0034


	//----- nvinfo : EIATTR_PARAM_CBANK
	.align		4
        /*009c*/ 	.byte	0x04, 0x0a
        /*009e*/ 	.short	(.L_31 - .L_30)
	.align		4
.L_30:
        /*00a0*/ 	.word	index@(.nv.constant0.triton_poi_fused__native_batch_norm_legit_no_training_relu_15)
        /*00a4*/ 	.short	0x0210
        /*00a6*/ 	.short	0x0034


	//----- nvinfo : EIATTR_SW_WAR
	.align		4
.L_31:
        /*00a8*/ 	.byte	0x04, 0x36
        /*00aa*/ 	.short	(.L_33 - .L_32)
.L_32:
        /*00ac*/ 	.word	0x00000008
.L_33:


//--------------------- .nv.callgraph             --------------------------
	.section	.nv.callgraph,"",@"SHT_CUDA_CALLGRAPH"
	.align	4
	.sectionentsize	8
	.align		4
        /*0000*/ 	.word	0x00000000
	.align		4
        /*0004*/ 	.word	0xffffffff
	.align		4
        /*0008*/ 	.word	0x00000000
	.align		4
        /*000c*/ 	.word	0xfffffffe
	.align		4
        /*0010*/ 	.word	0x00000000
	.align		4
        /*0014*/ 	.word	0xfffffffd
	.align		4
        /*0018*/ 	.word	0x00000000
	.align		4
        /*001c*/ 	.word	0xfffffffc


//--------------------- .nv.constant4             --------------------------
	.section	.nv.constant4,"a",@progbits
	.align	8
	.align		8
.nv.constant4:
        /*0000*/ 	.dword	_$_str
	.align		8
        /*0008*/ 	.dword	_$_str_$_2


//--------------------- .text.triton_poi_fused__native_batch_norm_legit_no_training_relu_15 --------------------------
	.section	.text.triton_poi_fused__native_batch_norm_legit_no_training_relu_15,"ax",@progbits
	.align	128
        .global         triton_poi_fused__native_batch_norm_legit_no_training_relu_15
        .type           triton_poi_fused__native_batch_norm_legit_no_training_relu_15,@function
        .size           triton_poi_fused__native_batch_norm_legit_no_training_relu_15,(.L_x_1 - triton_poi_fused__native_batch_norm_legit_no_training_relu_15)
        .other          triton_poi_fused__native_batch_norm_legit_no_training_relu_15,@"STO_CUDA_ENTRY STV_DEFAULT"
triton_poi_fused__native_batch_norm_legit_no_training_relu_15:
.text.triton_poi_fused__native_batch_norm_legit_no_training_relu_15:
[----:B------:R-:W-:Y:S01]  /*0000*/  LDC R1, c[0x0][0x28] ;  /* 0x00000a00ff017b82 */ /* 0x000fe20000000800 */
[----:B------:R-:W1:Y:S07]  /*0010*/  S2R R0, SR_TID.X ;  /* 0x0000000000007919 */ /* 0x000e6e0000002100 */
[----:B------:R-:W2:Y:S01]  /*0020*/  LDC.64 R4, c[0x0][0x220] ;  /* 0x00008800ff047b82 */ /* 0x000ea20000000a00 */
[----:B------:R-:W-:Y:S01]  /*0030*/  ULDC.64 UR4, c[0x0][0x208] ;  /* 0x0000820000047ab9 */ /* 0x000fe20000000a00 */
[----:B------:R-:W3:Y:S06]  /*0040*/  S2R R7, SR_CTAID.X ;  /* 0x0000000000077919 */ /* 0x000eec0000002500 */
[----:B------:R-:W4:Y:S08]  /*0050*/  LDC.64 R12, c[0x0][0x218] ;  /* 0x00008600ff0c7b82 */ /* 0x000f300000000a00 */
[----:B------:R-:W5:Y:S08]  /*0060*/  LDC.64 R22, c[0x0][0x210] ;  /* 0x00008400ff167b82 */ /* 0x000f700000000a00 */
[----:B------:R-:W5:Y:S01]  /*0070*/  LDC.64 R20, c[0x0][0x228] ;  /* 0x00008a00ff147b82 */ /* 0x000f620000000a00 */
[----:B-1----:R-:W-:-:S07]  /*0080*/  SHF.L.U32 R0, R0, 0x2, RZ ;  /* 0x0000000200007819 */ /* 0x002fce00000006ff */
[----:B------:R-:W1:Y:S01]  /*0090*/  LDC.64 R24, c[0x0][0x230] ;  /* 0x00008c00ff187b82 */ /* 0x000e620000000a00 */
[----:B---3--:R-:W-:Y:S02]  /*00a0*/  SHF.R.S32.HI R3, RZ, 0x15, R7 ;  /* 0x00000015ff037819 */ /* 0x008fe40000011407 */
[----:B------:R-:W-:Y:S02]  /*00b0*/  LOP3.LUT R0, R0, 0x1fc, RZ, 0xc0, !PT ;  /* 0x000001fc00007812 */ /* 0x000fe400078ec0ff */
[----:B------:R-:W-:Y:S02]  /*00c0*/  SGXT R3, R3, 0x1 ;  /* 0x000000010303781a */ /* 0x000fe40000000200 */
[----:B------:R-:W-:-:S04]  /*00d0*/  LEA R0, R7, R0, 0xa ;  /* 0x0000000007007211 */ /* 0x000fc800078e50ff */
[----:B------:R-:W-:-:S04]  /*00e0*/  LEA.HI R3, R3, R0, RZ, 0x5 ;  /* 0x0000000003037211 */ /* 0x000fc800078f28ff */
[----:B------:R-:W-:-:S04]  /*00f0*/  LOP3.LUT R3, R3, 0xffffffe0, RZ, 0xc0, !PT ;  /* 0xffffffe003037812 */ /* 0x000fc800078ec0ff */
[----:B------:R-:W-:-:S05]  /*0100*/  IADD3 R3, R0, -R3, RZ ;  /* 0x8000000300037210 */ /* 0x000fca0007ffe0ff */
[----:B--2---:R-:W-:-:S06]  /*0110*/  IMAD.WIDE R4, R3, 0x4, R4 ;  /* 0x0000000403047825 */ /* 0x004fcc00078e0204 */
[----:B------:R-:W2:Y:S01]  /*0120*/  LDG.E.EL.128 R4, desc[UR4][R4.64] ;  /* 0x0000000404047981 */ /* 0x000ea2000c2e1d00 */
[----:B----4-:R-:W-:-:S04]  /*0130*/  IMAD.WIDE R12, R3, 0x4, R12 ;  /* 0x00000004030c7825 */ /* 0x010fc800078e020c */
[----:B-----5:R-:W-:Y:S02]  /*0140*/  IMAD.WIDE R22, R0, 0x4, R22 ;  /* 0x0000000400167825 */ /* 0x020fe400078e0216 */
[----:B------:R-:W3:Y:S02]  /*0150*/  LDG.E.EL.128 R12, desc[UR4][R12.64] ;  /* 0x000000040c0c7981 */ /* 0x000ee4000c2e1d00 */
[C---:B0-----:R-:W-:Y:S02]  /*0160*/  IMAD.WIDE R20, R3.reuse, 0x4, R20 ;  /* 0x0000000403147825 */ /* 0x041fe400078e0214 */
[----:B------:R-:W3:Y:S02]  /*0170*/  LDG.E.128 R16, desc[UR4][R22.64+0x800] ;  /* 0x0008000416107981 */ /* 0x000ee4000c1e1d00 */
[----:B-1----:R-:W-:-:S04]  /*0180*/  IMAD.WIDE R24, R3, 0x4, R24 ;  /* 0x0000000403187825 */ /* 0x002fc800078e0218 */
[----:B--2---:R-:W-:Y:S01]  /*0190*/  FADD R6, R6, 9.9999997473787516356e-06 ;  /* 0x3727c5ac06067421 */ /* 0x004fe20000000000 */
[----:B------:R-:W-:Y:S01]  /*01a0*/  FADD R2, R4, 9.9999997473787516356e-06 ;  /* 0x3727c5ac04027421 */ /* 0x000fe20000000000 */
[----:B------:R-:W-:-:S03]  /*01b0*/  FADD R8, R5, 9.9999997473787516356e-06 ;  /* 0x3727c5ac05087421 */ /* 0x000fc60000000000 */
[----:B------:R-:W0:Y:S08]  /*01c0*/  MUFU.SQRT R26, R2 ;  /* 0x00000002001a7308 */ /* 0x000e300000002000 */
[----:B------:R-:W1:Y:S01]  /*01d0*/  MUFU.SQRT R6, R6 ;  /* 0x0000000600067308 */ /* 0x000e620000002000 */
[----:B0-----:R-:W-:-:S07]  /*01e0*/  FSETP.GT.AND P0, PT, R26, 8.50705917302346158658e+37, PT ;  /* 0x7e8000001a00780b */ /* 0x001fce0003f04000 */
[----:B------:R0:W2:Y:S01]  /*01f0*/  MUFU.SQRT R27, R8 ;  /* 0x00000008001b7308 */ /* 0x0000a20000002000 */
[----:B------:R-:W-:Y:S02]  /*0200*/  FSETP.GEU.AND P3, PT, R26, 1.175494350822287508e-38, PT ;  /* 0x008000001a00780b */ /* 0x000fe40003f6e000 */
[C---:B-1----:R-:W-:Y:S02]  /*0210*/  FSETP.GT.AND P2, PT, R6.reuse, 8.50705917302346158658e+37, PT ;  /* 0x7e8000000600780b */ /* 0x042fe40003f44000 */
[----:B------:R-:W-:Y:S01]  /*0220*/  FSETP.GEU.AND P5, PT, R6, 1.175494350822287508e-38, PT ;  /* 0x008000000600780b */ /* 0x000fe20003fae000 */
[----:B------:R-:W-:Y:S01]  /*0230*/  HFMA2.MMA R2, -RZ, RZ, 1.625, 0 ;  /* 0x3e800000ff027435 */ /* 0x000fe200000001ff */
[----:B0-----:R-:W4:Y:S01]  /*0240*/  LDG.E.128 R8, desc[UR4][R22.64] ;  /* 0x0000000416087981 */ /* 0x001f22000c1e1d00 */
[----:B------:R-:W-:Y:S01]  /*0250*/  @P0 FMUL R26, R26, 0.25 ;  /* 0x3e8000001a1a0820 */ /* 0x000fe20000400000 */
[----:B--2---:R-:W-:-:S05]  /*0260*/  FSETP.GT.AND P1, PT, R27, 8.50705917302346158658e+37, PT ;  /* 0x7e8000001b00780b */ /* 0x004fca0003f24000 */
[----:B------:R-:W-:Y:S01]  /*0270*/  @!P3 FMUL R26, R26, 16777216 ;  /* 0x4b8000001a1ab820 */ /* 0x000fe20000400000 */
[C---:B------:R-:W-:Y:S01]  /*0280*/  FSETP.GEU.AND P4, PT, R27.reuse, 1.175494350822287508e-38, PT ;  /* 0x008000001b00780b */ /* 0x040fe20003f8e000 */
[----:B------:R-:W-:Y:S02]  /*0290*/  @P2 FMUL R6, R6, 0.25 ;  /* 0x3e80000006062820 */ /* 0x000fe40000400000 */
[----:B------:R0:W1:Y:S01]  /*02a0*/  MUFU.RCP R5, R26 ;  /* 0x0000001a00057308 */ /* 0x0000620000001000 */
[----:B------:R-:W2:Y:S01]  /*02b0*/  LDG.E.EL.128 R20, desc[UR4][R20.64] ;  /* 0x0000000414147981 */ /* 0x000ea2000c2e1d00 */
[----:B------:R-:W-:Y:S02]  /*02c0*/  @!P5 FMUL R6, R6, 16777216 ;  /* 0x4b8000000606d820 */ /* 0x000fe40000400000 */
[----:B------:R-:W-:-:S04]  /*02d0*/  @P1 FMUL R27, R27, 0.25 ;  /* 0x3e8000001b1b1820 */ /* 0x000fc80000400000 */
[----:B------:R-:W5:Y:S02]  /*02e0*/  MUFU.RCP R6, R6 ;  /* 0x0000000600067308 */ /* 0x000f640000001000 */
[----:B------:R-:W-:Y:S01]  /*02f0*/  @!P4 FMUL R27, R27, 16777216 ;  /* 0x4b8000001b1bc820 */ /* 0x000fe20000400000 */
[----:B0-----:R-:W-:-:S05]  /*0300*/  FSEL R26, R2, 1, P0 ;  /* 0x3f800000021a7808 */ /* 0x001fca0000000000 */
[----:B------:R0:W-:Y:S01]  /*0310*/  MUFU.RCP R4, R27 ;  /* 0x0000001b00047308 */ /* 0x0001e20000001000 */
[----:B------:R-:W-:Y:S01]  /*0320*/  @!P3 FMUL R26, R26, 16777216 ;  /* 0x4b8000001a1ab820 */ /* 0x000fe20000400000 */
[----:B0-----:R-:W-:-:S03]  /*0330*/  FSEL R27, R2, 1, P2 ;  /* 0x3f800000021b7808 */ /* 0x001fc60001000000 */
[----:B-1----:R-:W-:Y:S02]  /*0340*/  FMUL R3, R5, R26 ;  /* 0x0000001a05037220 */ /* 0x002fe40000400000 */
[----:B------:R-:W-:-:S04]  /*0350*/  @!P5 FMUL R27, R27, 16777216 ;  /* 0x4b8000001b1bd820 */ /* 0x000fc80000400000 */
[----:B-----5:R-:W-:Y:S02]  /*0360*/  FMUL R5, R6, R27 ;  /* 0x0000001b06057220 */ /* 0x020fe40000400000 */
[----:B------:R-:W2:Y:S01]  /*0370*/  LDG.E.EL.128 R24, desc[UR4][R24.64] ;  /* 0x0000000418187981 */ /* 0x000ea2000c2e1d00 */
[----:B------:R-:W-:-:S04]  /*0380*/  FADD R7, R7, 9.9999997473787516356e-06 ;  /* 0x3727c5ac07077421 */ /* 0x000fc80000000000 */
[----:B------:R0:W1:Y:S01]  /*0390*/  MUFU.SQRT R28, R7 ;  /* 0x00000007001c7308 */ /* 0x0000620000002000 */
[----:B------:R-:W-:Y:S01]  /*03a0*/  FSEL R29, R2, 1, P1 ;  /* 0x3f800000021d7808 */ /* 0x000fe20000800000 */
[----:B0-----:R-:W0:Y:S01]  /*03b0*/  LDC.64 R6, c[0x0][0x238] ;  /* 0x00008e00ff067b82 */ /* 0x001e220000000a00 */
[C---:B-1----:R-:W-:Y:S02]  /*03c0*/  FSETP.GT.AND P0, PT, R28.reuse, 8.50705917302346158658e+37, PT ;  /* 0x7e8000001c00780b */ /* 0x042fe40003f04000 */
[----:B------:R-:W-:-:S11]  /*03d0*/  FSETP.GEU.AND P1, PT, R28, 1.175494350822287508e-38, PT ;  /* 0x008000001c00780b */ /* 0x000fd60003f2e000 */
[----:B------:R-:W-:-:S04]  /*03e0*/  @P0 FMUL R28, R28, 0.25 ;  /* 0x3e8000001c1c0820 */ /* 0x000fc80000400000 */
[----:B------:R-:W-:Y:S01]  /*03f0*/  @!P1 FMUL R28, R28, 16777216 ;  /* 0x4b8000001c1c9820 */ /* 0x000fe20000400000 */
[----:B------:R-:W-:-:S05]  /*0400*/  @!P4 FMUL R29, R29, 16777216 ;  /* 0x4b8000001d1dc820 */ /* 0x000fca0000400000 */
[----:B------:R-:W1:Y:S01]  /*0410*/  MUFU.RCP R28, R28 ;  /* 0x0000001c001c7308 */ /* 0x000e620000001000 */
[----:B------:R-:W-:Y:S01]  /*0420*/  FMUL R4, R4, R29 ;  /* 0x0000001d04047220 */ /* 0x000fe20000400000 */
[----:B------:R-:W-:-:S05]  /*0430*/  FSEL R29, R2, 1, P0 ;  /* 0x3f800000021d7808 */ /* 0x000fca0000000000 */
[----:B------:R-:W-:Y:S01]  /*0440*/  @!P1 FMUL R29, R29, 16777216 ;  /* 0x4b8000001d1d9820 */ /* 0x000fe20000400000 */
[----:B---3--:R-:W-:Y:S01]  /*0450*/  FADD R19, R19, -R15 ;  /* 0x8000000f13137221 */ /* 0x008fe20000000000 */
[----:B------:R-:W-:Y:S01]  /*0460*/  FADD R16, R16, -R12 ;  /* 0x8000000c10107221 */ /* 0x000fe20000000000 */
[----:B------:R-:W-:Y:S01]  /*0470*/  FADD R18, R18, -R14 ;  /* 0x8000000e12127221 */ /* 0x000fe20000000000 */
[----:B-1----:R-:W-:Y:S01]  /*0480*/  FMUL R2, R28, R29 ;  /* 0x0000001d1c027220 */ /* 0x002fe20000400000 */
[----:B------:R-:W-:Y:S01]  /*0490*/  FADD R17, R17, -R13 ;  /* 0x8000000d11117221 */ /* 0x000fe20000000000 */
[----:B----4-:R-:W-:Y:S01]  /*04a0*/  FADD R11, R11, -R15 ;  /* 0x8000000f0b0b7221 */ /* 0x010fe20000000000 */
[----:B------:R-:W-:Y:S01]  /*04b0*/  FADD R8, R8, -R12 ;  /* 0x8000000c08087221 */ /* 0x000fe20000000000 */
[----:B------:R-:W-:Y:S02]  /*04c0*/  FADD R12, R10, -R14 ;  /* 0x8000000e0a0c7221 */ /* 0x000fe40000000000 */
[C---:B------:R-:W-:Y:S01]  /*04d0*/  FMUL R10, R2.reuse, R11 ;  /* 0x0000000b020a7220 */ /* 0x040fe20000400000 */
[----:B------:R-:W-:Y:S01]  /*04e0*/  FMUL R2, R2, R19 ;  /* 0x0000001302027220 */ /* 0x000fe20000400000 */
[----:B------:R-:W-:Y:S01]  /*04f0*/  FADD R9, R9, -R13 ;  /* 0x8000000d09097221 */ /* 0x000fe20000000000 */
[C---:B------:R-:W-:Y:S01]  /*0500*/  FMUL R11, R5.reuse, R12 ;  /* 0x0000000c050b7220 */ /* 0x040fe20000400000 */
[----:B------:R-:W-:Y:S01]  /*0510*/  FMUL R5, R5, R18 ;  /* 0x0000001205057220 */ /* 0x000fe20000400000 */
[C---:B------:R-:W-:Y:S01]  /*0520*/  FMUL R15, R3.reuse, R8 ;  /* 0x00000008030f7220 */ /* 0x040fe20000400000 */
[C---:B------:R-:W-:Y:S01]  /*0530*/  FMUL R8, R4.reuse, R17 ;  /* 0x0000001104087220 */ /* 0x040fe20000400000 */
[----:B------:R-:W-:Y:S01]  /*0540*/  FMUL R13, R3, R16 ;  /* 0x00000010030d7220 */ /* 0x000fe20000400000 */
[----:B------:R-:W-:Y:S01]  /*0550*/  FMUL R12, R4, R9 ;  /* 0x00000009040c7220 */ /* 0x000fe20000400000 */
[----:B--2---:R-:W-:Y:S01]  /*0560*/  FFMA R2, R23, R2, R27 ;  /* 0x0000000217027223 */ /* 0x004fe2000000001b */
[----:B------:R-:W-:Y:S01]  /*0570*/  FFMA R5, R22, R5, R26 ;  /* 0x0000000516057223 */ /* 0x000fe2000000001a */
[----:B------:R-:W-:Y:S01]  /*0580*/  FFMA R8, R21, R8, R25 ;  /* 0x0000000815087223 */ /* 0x000fe20000000019 */
[----:B------:R-:W-:Y:S01]  /*0590*/  FFMA R10, R23, R10, R27 ;  /* 0x0000000a170a7223 */ /* 0x000fe2000000001b */
[C-C-:B------:R-:W-:Y:S01]  /*05a0*/  FFMA R3, R20.reuse, R15, R24.reuse ;  /* 0x0000000f14037223 */ /* 0x140fe20000000018 */
[----:B------:R-:W-:Y:S01]  /*05b0*/  FFMA R4, R20, R13, R24 ;  /* 0x0000000d14047223 */ /* 0x000fe20000000018 */
[----:B------:R-:W-:Y:S01]  /*05c0*/  FFMA R9, R21, R12, R25 ;  /* 0x0000000c15097223 */ /* 0x000fe20000000019 */
[----:B------:R-:W-:Y:S01]  /*05d0*/  FFMA R22, R22, R11, R26 ;  /* 0x0000000b16167223 */ /* 0x000fe2000000001a */
[----:B------:R-:W-:Y:S01]  /*05e0*/  FSETP.GEU.AND P6, PT, R2, RZ, PT ;  /* 0x000000ff0200720b */ /* 0x000fe20003fce000 */
[----:B0-----:R-:W-:Y:S01]  /*05f0*/  IMAD.WIDE R12, R0, 0x4, R6 ;  /* 0x00000004000c7825 */ /* 0x001fe200078e0206 */
[----:B------:R-:W-:-:S02]  /*0600*/  FSETP.GEU.AND P5, PT, R5, RZ, PT ;  /* 0x000000ff0500720b */ /* 0x000fc40003fae000 */
[----:B------:R-:W-:Y:S02]  /*0610*/  FSETP.GEU.AND P4, PT, R8, RZ, PT ;  /* 0x000000ff0800720b */ /* 0x000fe40003f8e000 */
[----:B------:R-:W-:Y:S02]  /*0620*/  FSETP.GEU.AND P3, PT, R10, RZ, PT ;  /* 0x000000ff0a00720b */ /* 0x000fe40003f6e000 */
[----:B------:R-:W-:Y:S02]  /*0630*/  SEL R7, R2, RZ, P6 ;  /* 0x000000ff02077207 */ /* 0x000fe40003000000 */
[----:B------:R-:W-:Y:S02]  /*0640*/  FSETP.GEU.AND P0, PT, R4, RZ, PT ;  /* 0x000000ff0400720b */ /* 0x000fe40003f0e000 */
[----:B------:R-:W-:Y:S02]  /*0650*/  FSETP.GEU.AND P2, PT, R22, RZ, PT ;  /* 0x000000ff1600720b */ /* 0x000fe40003f4e000 */
[----:B------:R-:W-:-:S02]  /*0660*/  FSETP.GEU.AND P1, PT, R9, RZ, PT ;  /* 0x000000ff0900720b */ /* 0x000fc40003f2e000 */
[----:B------:R-:W-:Y:S02]  /*0670*/  FSETP.GEU.AND P6, PT, R3, RZ, PT ;  /* 0x000000ff0300720b */ /* 0x000fe40003fce000 */
[----:B------:R-:W-:Y:S02]  /*0680*/  SEL R6, R5, RZ, P5 ;  /* 0x000000ff05067207 */ /* 0x000fe40002800000 */
[----:B------:R-:W-:Y:S02]  /*0690*/  SEL R5, R8, RZ, P4 ;  /* 0x000000ff08057207 */ /* 0x000fe40002000000 */
[----:B------:R-:W-:Y:S02]  /*06a0*/  SEL R11, R10, RZ, P3 ;  /* 0x000000ff0a0b7207 */ /* 0x000fe40001800000 */
[----:B------:R-:W-:Y:S02]  /*06b0*/  SEL R10, R22, RZ, P2 ;  /* 0x000000ff160a7207 */ /* 0x000fe40001000000 */
[----:B------:R-:W-:-:S02]  /*06c0*/  SEL R9, R9, RZ, P1 ;  /* 0x000000ff09097207 */ /* 0x000fc40000800000 */
[----:B------:R-:W-:Y:S02]  /*06d0*/  SEL R8, R3, RZ, P6 ;  /* 0x000000ff03087207 */ /* 0x000fe40003000000 */
[----:B------:R-:W-:-:S03]  /*06e0*/  SEL R4, R4, RZ, P0 ;  /* 0x000000ff04047207 */ /* 0x000fc60000000000 */
[----:B------:R-:W-:Y:S04]  /*06f0*/  STG.E.128 desc[UR4][R12.64], R8 ;  /* 0x000000080c007986 */ /* 0x000fe8000c101d04 */
[----:B------:R-:W-:Y:S01]  /*0700*/  STG.E.128 desc[UR4][R12.64+0x800], R4 ;  /* 0x000800040c007986 */ /* 0x000fe2000c101d04 */
[----:B------:R-:W-:Y:S05]  /*0710*/  EXIT ;  /* 0x000000000000794d */ /* 0x000fea0003800000 */
.L_x_0:
[----:B------:R-:W-:-:S00]  /*0720*/  BRA `(.L_x_0) ;  /* 0xfffffffc00fc7947 */ /* 0x000fc0000383ffff */
[----:B------:R-:W-:-:S00]  /*0730*/  NOP ;  /* 0x0000000000007918 */ /* 0x000fc00000000000 */
        /* <DEDUP_REMOVED lines=12> */
.L_x_1:


//--------------------- .nv.global.init           --------------------------
	.section	.nv.global.init,"aw",@progbits
.nv.global.init:
	.type		_$_str,@object
	.size		_$_str,(_$_str_$_2 - _$_str)
_$_str:
        /*0000*/ 	.byte	0x5f, 0x5f, 0x43, 0x55, 0x44, 0x41, 0x5f, 0x46, 0x54, 0x5a, 0x00
	.type		_$_str_$_2,@object
	.size		_$_str_$_2,(.L_1 - _$_str_$_2)
_$_str_$_2:
        /*000b*/ 	.byte	0x5f, 0x5f, 0x43, 0x55, 0x44, 0x41, 0x5f, 0x50, 0x52, 0x45, 0x43, 0x5f, 0x53, 0x51, 0x52, 0x54
        /*001b*/ 	.byte	0x00
.L_1:


//--------------------- .nv.constant0.triton_poi_fused__native_batch_norm_legit_no_training_relu_15 --------------------------
	.section	.nv.constant0.triton_poi_fused__native_batch_norm_legit_no_training_relu_15,"a",@progbits
	.sectionflags	@""
	.align	4
.nv.constant0.triton_poi_fused__native_batch_norm_legit_no_training_relu_15:
	.zero		580
